//
// Generated by NVIDIA NVVM Compiler
//
// Compiler Build ID: CL-36424714
// Cuda compilation tools, release 13.0, V13.0.88
// Based on NVVM 20.0.0
//

.version 9.0
.target sm_100
.address_size 64

	// .globl	_Z6EvolvePbiii

.visible .entry _Z6EvolvePbiii(
	.param .u64 .ptr .align 1 _Z6EvolvePbiii_param_0,
	.param .u32 _Z6EvolvePbiii_param_1,
	.param .u32 _Z6EvolvePbiii_param_2,
	.param .u32 _Z6EvolvePbiii_param_3
)
{
	.reg .pred 	%p<81>;
	.reg .b16 	%rs<22>;
	.reg .b32 	%r<86>;
	.reg .b64 	%rd<98>;

	ld.param.u64 	%rd44, [_Z6EvolvePbiii_param_0];
	ld.param.u32 	%r38, [_Z6EvolvePbiii_param_1];
	ld.param.u32 	%r39, [_Z6EvolvePbiii_param_2];
	ld.param.u32 	%r40, [_Z6EvolvePbiii_param_3];
	cvta.to.global.u64 	%rd1, %rd44;
	mov.u32 	%r41, %ctaid.x;
	mov.u32 	%r42, %ntid.x;
	mov.u32 	%r43, %tid.x;
	mad.lo.s32 	%r1, %r41, %r42, %r43;
	mul.lo.s32 	%r2, %r40, %r39;
	setp.ge.s32 	%p1, %r1, %r2;
	@%p1 bra 	$L__BB0_50;
	div.s32 	%r4, %r1, %r40;
	mul.lo.s32 	%r44, %r4, %r40;
	sub.s32 	%r3, %r1, %r44;
	max.s32 	%r45, %r3, 1;
	add.s32 	%r77, %r45, -1;
	add.s32 	%r46, %r3, 1;
	add.s32 	%r47, %r39, -1;
	min.s32 	%r6, %r46, %r47;
	max.s32 	%r7, %r4, 1;
	add.s32 	%r8, %r7, -1;
	add.s32 	%r48, %r4, 1;
	add.s32 	%r49, %r40, -1;
	min.s32 	%r9, %r48, %r49;
	setp.gt.s32 	%p2, %r77, %r6;
	mov.b64 	%rd96, 0;
	@%p2 bra 	$L__BB0_46;
	mul.lo.s32 	%r10, %r40, %r38;
	sub.s32 	%r50, %r9, %r7;
	add.s32 	%r51, %r50, 2;
	and.b32  	%r11, %r51, 7;
	xor.b32  	%r52, %r9, 2;
	sub.s32 	%r53, %r52, %r7;
	and.b32  	%r12, %r53, 3;
	and.b32  	%r13, %r51, 3;
	and.b32  	%r14, %r53, 1;
	and.b32  	%r54, %r51, -8;
	neg.s32 	%r15, %r54;
	mov.b64 	%rd96, 0;
$L__BB0_3:
	mov.u32 	%r16, %r77;
	setp.gt.s32 	%p3, %r8, %r9;
	@%p3 bra 	$L__BB0_45;
	sub.s32 	%r55, %r9, %r7;
	add.s32 	%r56, %r55, 1;
	setp.lt.u32 	%p4, %r56, 7;
	add.s32 	%r57, %r16, %r10;
	mul.lo.s32 	%r17, %r57, %r39;
	mov.u32 	%r84, %r8;
	@%p4 bra 	$L__BB0_24;
	sub.s32 	%r79, %r7, %r4;
	add.s32 	%r80, %r7, %r17;
	mov.u32 	%r78, %r15;
	mov.u32 	%r81, %r7;
	mov.u32 	%r82, %r8;
$L__BB0_6:
	.pragma "nounroll";
	setp.eq.s32 	%p5, %r3, %r16;
	setp.eq.s32 	%p6, %r79, 1;
	and.pred  	%p7, %p5, %p6;
	add.s32 	%r58, %r80, -1;
	cvt.s64.s32 	%rd48, %r58;
	add.s64 	%rd4, %rd1, %rd48;
	@%p7 bra 	$L__BB0_8;
	ld.global.u8 	%rs4, [%rd4];
	setp.ne.s16 	%p8, %rs4, 0;
	selp.u64 	%rd49, 1, 0, %p8;
	add.s64 	%rd96, %rd96, %rd49;
$L__BB0_8:
	add.s32 	%r59, %r82, 1;
	setp.eq.s32 	%p10, %r4, %r59;
	and.pred  	%p11, %p5, %p10;
	@%p11 bra 	$L__BB0_10;
	ld.global.u8 	%rs5, [%rd4+1];
	setp.ne.s16 	%p12, %rs5, 0;
	selp.u64 	%rd50, 1, 0, %p12;
	add.s64 	%rd96, %rd96, %rd50;
$L__BB0_10:
	add.s32 	%r60, %r82, 2;
	setp.eq.s32 	%p14, %r4, %r60;
	and.pred  	%p15, %p5, %p14;
	@%p15 bra 	$L__BB0_12;
	ld.global.u8 	%rs6, [%rd4+2];
	setp.ne.s16 	%p16, %rs6, 0;
	selp.u64 	%rd51, 1, 0, %p16;
	add.s64 	%rd96, %rd96, %rd51;
$L__BB0_12:
	add.s32 	%r61, %r82, 3;
	setp.eq.s32 	%p18, %r4, %r61;
	and.pred  	%p19, %p5, %p18;
	@%p19 bra 	$L__BB0_14;
	ld.global.u8 	%rs7, [%rd4+3];
	setp.ne.s16 	%p20, %rs7, 0;
	selp.u64 	%rd52, 1, 0, %p20;
	add.s64 	%rd96, %rd96, %rd52;
$L__BB0_14:
	add.s32 	%r62, %r82, 4;
	setp.eq.s32 	%p22, %r4, %r62;
	and.pred  	%p23, %p5, %p22;
	@%p23 bra 	$L__BB0_16;
	ld.global.u8 	%rs8, [%rd4+4];
	setp.ne.s16 	%p24, %rs8, 0;
	selp.u64 	%rd53, 1, 0, %p24;
	add.s64 	%rd96, %rd96, %rd53;
$L__BB0_16:
	add.s32 	%r63, %r82, 5;
	setp.eq.s32 	%p26, %r4, %r63;
	and.pred  	%p27, %p5, %p26;
	@%p27 bra 	$L__BB0_18;
	ld.global.u8 	%rs9, [%rd4+5];
	setp.ne.s16 	%p28, %rs9, 0;
	selp.u64 	%rd54, 1, 0, %p28;
	add.s64 	%rd96, %rd96, %rd54;
$L__BB0_18:
	add.s32 	%r64, %r82, 6;
	setp.eq.s32 	%p30, %r4, %r64;
	and.pred  	%p31, %p5, %p30;
	@%p31 bra 	$L__BB0_20;
	ld.global.u8 	%rs10, [%rd4+6];
	setp.ne.s16 	%p32, %rs10, 0;
	selp.u64 	%rd55, 1, 0, %p32;
	add.s64 	%rd96, %rd96, %rd55;
$L__BB0_20:
	add.s32 	%r65, %r82, 7;
	setp.eq.s32 	%p34, %r4, %r65;
	and.pred  	%p35, %p5, %p34;
	@%p35 bra 	$L__BB0_22;
	ld.global.u8 	%rs11, [%rd4+7];
	setp.ne.s16 	%p36, %rs11, 0;
	selp.u64 	%rd56, 1, 0, %p36;
	add.s64 	%rd96, %rd96, %rd56;
$L__BB0_22:
	add.s32 	%r82, %r82, 8;
	add.s32 	%r81, %r81, 8;
	add.s32 	%r80, %r80, 8;
	add.s32 	%r79, %r79, 8;
	add.s32 	%r78, %r78, 8;
	setp.ne.s32 	%p37, %r78, 0;
	@%p37 bra 	$L__BB0_6;
	add.s32 	%r84, %r81, -1;
$L__BB0_24:
	setp.eq.s32 	%p38, %r11, 0;
	@%p38 bra 	$L__BB0_45;
	add.s32 	%r66, %r11, -1;
	setp.lt.u32 	%p39, %r66, 3;
	@%p39 bra 	$L__BB0_35;
	setp.eq.s32 	%p40, %r3, %r16;
	setp.eq.s32 	%p41, %r4, %r84;
	and.pred  	%p42, %p40, %p41;
	add.s32 	%r67, %r84, %r17;
	cvt.s64.s32 	%rd58, %r67;
	add.s64 	%rd23, %rd1, %rd58;
	@%p42 bra 	$L__BB0_28;
	ld.global.u8 	%rs12, [%rd23];
	setp.ne.s16 	%p43, %rs12, 0;
	selp.u64 	%rd59, 1, 0, %p43;
	add.s64 	%rd96, %rd96, %rd59;
$L__BB0_28:
	setp.eq.s32 	%p44, %r3, %r16;
	add.s32 	%r68, %r84, 1;
	setp.eq.s32 	%p45, %r4, %r68;
	and.pred  	%p46, %p44, %p45;
	@%p46 bra 	$L__BB0_30;
	ld.global.u8 	%rs13, [%rd23+1];
	setp.ne.s16 	%p47, %rs13, 0;
	selp.u64 	%rd60, 1, 0, %p47;
	add.s64 	%rd96, %rd96, %rd60;
$L__BB0_30:
	setp.eq.s32 	%p48, %r3, %r16;
	add.s32 	%r69, %r84, 2;
	setp.eq.s32 	%p49, %r4, %r69;
	and.pred  	%p50, %p48, %p49;
	@%p50 bra 	$L__BB0_32;
	ld.global.u8 	%rs14, [%rd23+2];
	setp.ne.s16 	%p51, %rs14, 0;
	selp.u64 	%rd61, 1, 0, %p51;
	add.s64 	%rd96, %rd96, %rd61;
$L__BB0_32:
	setp.eq.s32 	%p52, %r3, %r16;
	add.s32 	%r70, %r84, 3;
	setp.eq.s32 	%p53, %r4, %r70;
	and.pred  	%p54, %p52, %p53;
	@%p54 bra 	$L__BB0_34;
	ld.global.u8 	%rs15, [%rd23+3];
	setp.ne.s16 	%p55, %rs15, 0;
	selp.u64 	%rd62, 1, 0, %p55;
	add.s64 	%rd96, %rd96, %rd62;
$L__BB0_34:
	add.s32 	%r84, %r84, 4;
$L__BB0_35:
	setp.eq.s32 	%p56, %r13, 0;
	@%p56 bra 	$L__BB0_45;
	setp.eq.s32 	%p57, %r12, 1;
	@%p57 bra 	$L__BB0_42;
	setp.eq.s32 	%p58, %r3, %r16;
	setp.eq.s32 	%p59, %r4, %r84;
	and.pred  	%p60, %p58, %p59;
	add.s32 	%r71, %r84, %r17;
	cvt.s64.s32 	%rd64, %r71;
	add.s64 	%rd34, %rd1, %rd64;
	@%p60 bra 	$L__BB0_39;
	ld.global.u8 	%rs16, [%rd34];
	setp.ne.s16 	%p61, %rs16, 0;
	selp.u64 	%rd65, 1, 0, %p61;
	add.s64 	%rd96, %rd96, %rd65;
$L__BB0_39:
	setp.eq.s32 	%p62, %r3, %r16;
	add.s32 	%r72, %r84, 1;
	setp.eq.s32 	%p63, %r4, %r72;
	and.pred  	%p64, %p62, %p63;
	@%p64 bra 	$L__BB0_41;
	ld.global.u8 	%rs17, [%rd34+1];
	setp.ne.s16 	%p65, %rs17, 0;
	selp.u64 	%rd66, 1, 0, %p65;
	add.s64 	%rd96, %rd96, %rd66;
$L__BB0_41:
	add.s32 	%r84, %r84, 2;
$L__BB0_42:
	setp.eq.s32 	%p66, %r14, 0;
	@%p66 bra 	$L__BB0_45;
	setp.eq.s32 	%p67, %r3, %r16;
	setp.eq.s32 	%p68, %r4, %r84;
	and.pred  	%p69, %p67, %p68;
	@%p69 bra 	$L__BB0_45;
	add.s32 	%r73, %r84, %r17;
	cvt.s64.s32 	%rd67, %r73;
	add.s64 	%rd68, %rd1, %rd67;
	ld.global.u8 	%rs18, [%rd68];
	setp.ne.s16 	%p70, %rs18, 0;
	selp.u64 	%rd69, 1, 0, %p70;
	add.s64 	%rd96, %rd96, %rd69;
$L__BB0_45:
	add.s32 	%r77, %r16, 1;
	setp.ne.s32 	%p71, %r16, %r6;
	@%p71 bra 	$L__BB0_3;
$L__BB0_46:
	mul.lo.s32 	%r74, %r2, %r38;
	mad.lo.s32 	%r75, %r3, %r39, %r74;
	add.s32 	%r37, %r75, %r4;
	cvt.s64.s32 	%rd70, %r37;
	add.s64 	%rd71, %rd1, %rd70;
	ld.global.u8 	%rs1, [%rd71];
	setp.ne.s16 	%p72, %rs1, 0;
	setp.eq.s64 	%p73, %rd96, 2;
	and.pred  	%p74, %p72, %p73;
	mov.b16 	%rs21, 1;
	@%p74 bra 	$L__BB0_49;
	setp.ne.s16 	%p75, %rs1, 0;
	setp.eq.s64 	%p76, %rd96, 3;
	and.pred  	%p77, %p75, %p76;
	@%p77 bra 	$L__BB0_49;
	setp.eq.s64 	%p78, %rd96, 3;
	setp.eq.s16 	%p79, %rs1, 0;
	and.pred  	%p80, %p79, %p78;
	selp.u16 	%rs21, 1, 0, %p80;
$L__BB0_49:
	add.s32 	%r76, %r37, %r2;
	cvt.s64.s32 	%rd72, %r76;
	add.s64 	%rd73, %rd1, %rd72;
	st.global.u8 	[%rd73], %rs21;
$L__BB0_50:
	ret;

}


// ===== COMPILED SASS (sm_100) =====

	.target	sm_100

	.elftype	@"ET_EXEC"


//--------------------- .note.nv.tkinfo           --------------------------
	.section	.note.nv.tkinfo,"",@"SHT_NOTE"
	.sectionflags	@"SHF_NOTE_NV_TKINFO"
	.tkinfo
        /*0018*/ 	.word	0x00000002
        /*0030*/ 	.string	""
        /*0030*/ 	.string	"ptxas"
        /*0030*/ 	.string	"Cuda compilation tools, release 13.0, V13.0.88"
        /*0030*/ 	.string	"Build cuda_13.0.r13.0/compiler.36424714_0"
        /*0030*/ 	.string	"-arch sm_100 -m 64 "



//--------------------- .note.nv.cuinfo           --------------------------
	.section	.note.nv.cuinfo,"",@"SHT_NOTE"
	.sectionflags	@"SHF_NOTE_NV_CUINFO"
        /*0018*/ 	.short	0x0002
        /*001a*/ 	.short	0x0064
        /*001c*/ 	.short	0x0082
	.zero		2


//--------------------- .nv.info                  --------------------------
	.section	.nv.info,"",@"SHT_CUDA_INFO"
	.align	4


	//----- nvinfo : EIATTR_REGCOUNT
	.align		4
        /*0000*/ 	.byte	0x04, 0x2f
        /*0002*/ 	.short	(.L_1 - .L_0)
	.align		4
.L_0:
        /*0004*/ 	.word	index@(_Z6EvolvePbiii)
        /*0008*/ 	.word	0x0000001f


	//----- nvinfo : EIATTR_FRAME_SIZE
	.align		4
.L_1:
        /*000c*/ 	.byte	0x04, 0x11
        /*000e*/ 	.short	(.L_3 - .L_2)
	.align		4
.L_2:
        /*0010*/ 	.word	index@(_Z6EvolvePbiii)
        /*0014*/ 	.word	0x00000000


	//----- nvinfo : EIATTR_MIN_STACK_SIZE
	.align		4
.L_3:
        /*0018*/ 	.byte	0x04, 0x12
        /*001a*/ 	.short	(.L_5 - .L_4)
	.align		4
.L_4:
        /*001c*/ 	.word	index@(_Z6EvolvePbiii)
        /*0020*/ 	.word	0x00000000
.L_5:


//--------------------- .nv.compat                --------------------------
	.section	.nv.compat,"",@"SHT_CUDA_COMPAT_INFO"
	.align	4
        /*0000*/ 	.byte	0x02, 0x09, 0x00, 0x00, 0x02, 0x02, 0x01, 0x00, 0x02, 0x05, 0x05, 0x00, 0x03, 0x07, 0x01, 0x01
        /*0010*/ 	.byte	0x02, 0x03, 0x00, 0x00, 0x02, 0x06, 0x01, 0x00, 0x04, 0x0b, 0x08, 0x00, 0x09, 0x00, 0x00, 0x00
        /*0020*/ 	.byte	0x00, 0x00, 0x00, 0x00


//--------------------- .nv.info._Z6EvolvePbiii   --------------------------
	.section	.nv.info._Z6EvolvePbiii,"",@"SHT_CUDA_INFO"
	.sectionflags	@""
	.align	4


	//----- nvinfo : EIATTR_CUDA_API_VERSION
	.align		4
        /*0000*/ 	.byte	0x04, 0x37
        /*0002*/ 	.short	(.L_7 - .L_6)
.L_6:
        /*0004*/ 	.word	0x00000082


	//----- nvinfo : EIATTR_KPARAM_INFO
	.align		4
.L_7:
        /*0008*/ 	.byte	0x04, 0x17
        /*000a*/ 	.short	(.L_9 - .L_8)
.L_8:
        /*000c*/ 	.word	0x00000000
        /*0010*/ 	.short	0x0003
        /*0012*/ 	.short	0x0010
        /*0014*/ 	.byte	0x00, 0xf0, 0x11, 0x00


	//----- nvinfo : EIATTR_KPARAM_INFO
	.align		4
.L_9:
        /*0018*/ 	.byte	0x04, 0x17
        /*001a*/ 	.short	(.L_11 - .L_10)
.L_10:
        /*001c*/ 	.word	0x00000000
        /*0020*/ 	.short	0x0002
        /*0022*/ 	.short	0x000c
        /*0024*/ 	.byte	0x00, 0xf0, 0x11, 0x00


	//----- nvinfo : EIATTR_KPARAM_INFO
	.align		4
.L_11:
        /*0028*/ 	.byte	0x04, 0x17
        /*002a*/ 	.short	(.L_13 - .L_12)
.L_12:
        /*002c*/ 	.word	0x00000000
        /*0030*/ 	.short	0x0001
        /*0032*/ 	.short	0x0008
        /*0034*/ 	.byte	0x00, 0xf0, 0x11, 0x00


	//----- nvinfo : EIATTR_KPARAM_INFO
	.align		4
.L_13:
        /*0038*/ 	.byte	0x04, 0x17
        /*003a*/ 	.short	(.L_15 - .L_14)
.L_14:
        /*003c*/ 	.word	0x00000000
        /*0040*/ 	.short	0x0000
        /*0042*/ 	.short	0x0000
        /*0044*/ 	.byte	0x00, 0xf5, 0x21, 0x00


	//----- nvinfo : EIATTR_SPARSE_MMA_MASK
	.align		4
.L_15:
        /*0048*/ 	.byte	0x03, 0x50
        /*004a*/ 	.short	0x0000


	//----- nvinfo : EIATTR_MAXREG_COUNT
	.align		4
        /*004c*/ 	.byte	0x03, 0x1b
        /*004e*/ 	.short	0x00ff


	//----- nvinfo : EIATTR_MERCURY_ISA_VERSION
	.align		4
        /*0050*/ 	.byte	0x03, 0x5f
        /*0052*/ 	.short	0x0101


	//----- nvinfo : EIATTR_VRC_CTA_INIT_COUNT
	.align		4
        /*0054*/ 	.byte	0x02, 0x4a
	.zero		1
	.zero		1


	//----- nvinfo : EIATTR_EXIT_INSTR_OFFSETS
	.align		4
        /*0058*/ 	.byte	0x04, 0x1c
        /*005a*/ 	.short	(.L_17 - .L_16)


	//   ....[0]....
.L_16:
        /*005c*/ 	.word	0x00000090


	//   ....[1]....
        /*0060*/ 	.word	0x00001030


	//----- nvinfo : EIATTR_CRS_STACK_SIZE
	.align		4
.L_17:
        /*0064*/ 	.byte	0x04, 0x1e
        /*0066*/ 	.short	(.L_19 - .L_18)
.L_18:
        /*0068*/ 	.word	0x00000000


	//----- nvinfo : EIATTR_CBANK_PARAM_SIZE
	.align		4
.L_19:
        /*006c*/ 	.byte	0x03, 0x19
        /*006e*/ 	.short	0x0014


	//----- nvinfo : EIATTR_PARAM_CBANK
	.align		4
        /*0070*/ 	.byte	0x04, 0x0a
        /*0072*/ 	.short	(.L_21 - .L_20)
	.align		4
.L_20:
        /*0074*/ 	.word	index@(.nv.constant0._Z6EvolvePbiii)
        /*0078*/ 	.short	0x0380
        /*007a*/ 	.short	0x0014


	//----- nvinfo : EIATTR_SW_WAR
	.align		4
.L_21:
        /*007c*/ 	.byte	0x04, 0x36
        /*007e*/ 	.short	(.L_23 - .L_22)
.L_22:
        /*0080*/ 	.word	0x00000008
.L_23:


//--------------------- .nv.callgraph             --------------------------
	.section	.nv.callgraph,"",@"SHT_CUDA_CALLGRAPH"
	.align	4
	.sectionentsize	8
	.align		4
        /*0000*/ 	.word	0x00000000
	.align		4
        /*0004*/ 	.word	0xffffffff
	.align		4
        /*0008*/ 	.word	0x00000000
	.align		4
        /*000c*/ 	.word	0xfffffffe
	.align		4
        /*0010*/ 	.word	0x00000000
	.align		4
        /*0014*/ 	.word	0xfffffffd
	.align		4
        /*0018*/ 	.word	0x00000000
	.align		4
        /*001c*/ 	.word	0xfffffffc


//--------------------- .text._Z6EvolvePbiii      --------------------------
	.section	.text._Z6EvolvePbiii,"ax",@progbits
	.align	128
        .global         _Z6EvolvePbiii
        .type           _Z6EvolvePbiii,@function
        .size           _Z6EvolvePbiii,(.L_x_14 - _Z6EvolvePbiii)
        .other          _Z6EvolvePbiii,@"STO_CUDA_ENTRY STV_DEFAULT"
_Z6EvolvePbiii:
.text._Z6EvolvePbiii:
[----:B------:R-:W-:Y:S01]  /*0000*/  LDC R1, c[0x0][0x37c] ;  /* 0x0000df00ff017b82 */ /* 0x000fe20000000800 */
[----:B------:R-:W0:Y:S07]  /*0010*/  S2R R0, SR_TID.X ;  /* 0x0000000000007919 */ /* 0x000e2e0000002100 */
[----:B------:R-:W0:Y:S08]  /*0020*/  S2UR UR4, SR_CTAID.X ;  /* 0x00000000000479c3 */ /* 0x000e300000002500 */
[----:B------:R-:W0:Y:S08]  /*0030*/  LDC R7, c[0x0][0x360] ;  /* 0x0000d800ff077b82 */ /* 0x000e300000000800 */
[----:B------:R-:W1:Y:S08]  /*0040*/  LDC R2, c[0x0][0x390] ;  /* 0x0000e400ff027b82 */ /* 0x000e700000000800 */
[----:B------:R-:W1:Y:S01]  /*0050*/  LDC R9, c[0x0][0x38c] ;  /* 0x0000e300ff097b82 */ /* 0x000e620000000800 */
[----:B0-----:R-:W-:-:S02]  /*0060*/  IMAD R7, R7, UR4, R0 ;  /* 0x0000000407077c24 */ /* 0x001fc4000f8e0200 */
[----:B-1----:R-:W-:-:S05]  /*0070*/  IMAD R0, R2, R9, RZ ;  /* 0x0000000902007224 */ /* 0x002fca00078e02ff */
[----:B------:R-:W-:-:S13]  /*0080*/  ISETP.GE.AND P0, PT, R7, R0, PT ;  /* 0x000000000700720c */ /* 0x000fda0003f06270 */
[----:B------:R-:W-:Y:S05]  /*0090*/  @P0 EXIT ;  /* 0x000000000000094d */ /* 0x000fea0003800000 */
[----:B------:R-:W-:Y:S01]  /*00a0*/  IABS R6, R2 ;  /* 0x0000000200067213 */ /* 0x000fe20000000000 */
[----:B------:R-:W0:Y:S01]  /*00b0*/  LDCU.64 UR4, c[0x0][0x358] ;  /* 0x00006b00ff0477ac */ /* 0x000e220008000a00 */
[----:B------:R-:W-:Y:S01]  /*00c0*/  IABS R8, R7 ;  /* 0x0000000700087213 */ /* 0x000fe20000000000 */
[----:B------:R-:W-:Y:S01]  /*00d0*/  BSSY.RECONVERGENT B1, `(.L_x_0) ;  /* 0x00000e0000017945 */ /* 0x000fe20003800200 */
[----:B------:R-:W1:Y:S01]  /*00e0*/  I2F.RP R3, R6 ;  /* 0x0000000600037306 */ /* 0x000e620000209400 */
[----:B------:R-:W2:Y:S07]  /*00f0*/  LDCU.64 UR6, c[0x0][0x380] ;  /* 0x00007000ff0677ac */ /* 0x000eae0008000a00 */
[----:B-1----:R-:W1:Y:S02]  /*0100*/  MUFU.RCP R3, R3 ;  /* 0x0000000300037308 */ /* 0x002e640000001000 */
[----:B-1----:R-:W-:-:S06]  /*0110*/  VIADD R4, R3, 0xffffffe ;  /* 0x0ffffffe03047836 */ /* 0x002fcc0000000000 */
[----:B------:R1:W3:Y:S02]  /*0120*/  F2I.FTZ.U32.TRUNC.NTZ R5, R4 ;  /* 0x0000000400057305 */ /* 0x0002e4000021f000 */
[----:B-1----:R-:W-:Y:S02]  /*0130*/  IMAD.MOV.U32 R4, RZ, RZ, RZ ;  /* 0x000000ffff047224 */ /* 0x002fe400078e00ff */
[----:B---3--:R-:W-:-:S04]  /*0140*/  IMAD.MOV R11, RZ, RZ, -R5 ;  /* 0x000000ffff0b7224 */ /* 0x008fc800078e0a05 */
[----:B------:R-:W-:-:S04]  /*0150*/  IMAD R11, R11, R6, RZ ;  /* 0x000000060b0b7224 */ /* 0x000fc800078e02ff */
[----:B------:R-:W-:-:S06]  /*0160*/  IMAD.HI.U32 R5, R5, R11, R4 ;  /* 0x0000000b05057227 */ /* 0x000fcc00078e0004 */
[----:B------:R-:W-:-:S04]  /*0170*/  IMAD.HI.U32 R4, R5, R8, RZ ;  /* 0x0000000805047227 */ /* 0x000fc800078e00ff */
[----:B------:R-:W-:Y:S02]  /*0180*/  IMAD.MOV R3, RZ, RZ, -R4 ;  /* 0x000000ffff037224 */ /* 0x000fe400078e0a04 */
[----:B------:R-:W-:Y:S02]  /*0190*/  IMAD.MOV.U32 R5, RZ, RZ, RZ ;  /* 0x000000ffff057224 */ /* 0x000fe400078e00ff */
[----:B------:R-:W-:Y:S02]  /*01a0*/  IMAD R3, R6, R3, R8 ;  /* 0x0000000306037224 */ /* 0x000fe400078e0208 */
[----:B------:R-:W-:-:S03]  /*01b0*/  VIADD R8, R9, 0xffffffff ;  /* 0xffffffff09087836 */ /* 0x000fc60000000000 */
[----:B------:R-:W-:-:S13]  /*01c0*/  ISETP.GT.U32.AND P1, PT, R6, R3, PT ;  /* 0x000000030600720c */ /* 0x000fda0003f24070 */
[----:B------:R-:W-:Y:S02]  /*01d0*/  @!P1 IMAD.IADD R3, R3, 0x1, -R6 ;  /* 0x0000000103039824 */ /* 0x000fe400078e0a06 */
[----:B------:R-:W-:Y:S01]  /*01e0*/  @!P1 VIADD R4, R4, 0x1 ;  /* 0x0000000104049836 */ /* 0x000fe20000000000 */
[----:B------:R-:W-:Y:S02]  /*01f0*/  ISETP.NE.AND P1, PT, R2, RZ, PT ;  /* 0x000000ff0200720c */ /* 0x000fe40003f25270 */
[----:B------:R-:W-:Y:S01]  /*0200*/  ISETP.GE.U32.AND P0, PT, R3, R6, PT ;  /* 0x000000060300720c */ /* 0x000fe20003f06070 */
[----:B------:R-:W-:Y:S01]  /*0210*/  IMAD.MOV.U32 R6, RZ, RZ, RZ ;  /* 0x000000ffff067224 */ /* 0x000fe200078e00ff */
[----:B------:R-:W-:-:S04]  /*0220*/  LOP3.LUT R3, R7, R2, RZ, 0x3c, !PT ;  /* 0x0000000207037212 */ /* 0x000fc800078e3cff */
[----:B------:R-:W-:-:S07]  /*0230*/  ISETP.GE.AND P2, PT, R3, RZ, PT ;  /* 0x000000ff0300720c */ /* 0x000fce0003f46270 */
[----:B------:R-:W-:-:S06]  /*0240*/  @P0 VIADD R4, R4, 0x1 ;  /* 0x0000000104040836 */ /* 0x000fcc0000000000 */
[----:B------:R-:W-:Y:S01]  /*0250*/  @!P2 IMAD.MOV R4, RZ, RZ, -R4 ;  /* 0x000000ffff04a224 */ /* 0x000fe200078e0a04 */
[----:B------:R-:W-:-:S05]  /*0260*/  @!P1 LOP3.LUT R4, RZ, R2, RZ, 0x33, !PT ;  /* 0x00000002ff049212 */ /* 0x000fca00078e33ff */
[----:B------:R-:W-:-:S04]  /*0270*/  IMAD.MOV R3, RZ, RZ, -R4 ;  /* 0x000000ffff037224 */ /* 0x000fc800078e0a04 */
[----:B------:R-:W-:-:S05]  /*0280*/  IMAD R7, R2, R3, R7 ;  /* 0x0000000302077224 */ /* 0x000fca00078e0207 */
[C---:B------:R-:W-:Y:S02]  /*0290*/  VIMNMX R3, PT, PT, R7.reuse, 0x1, !PT ;  /* 0x0000000107037848 */ /* 0x040fe40007fe0100 */
[----:B------:R-:W-:-:S03]  /*02a0*/  VIADDMNMX R8, R7, 0x1, R8, PT ;  /* 0x0000000107087846 */ /* 0x000fc60003800108 */
[----:B------:R-:W-:-:S05]  /*02b0*/  VIADD R12, R3, 0xffffffff ;  /* 0xffffffff030c7836 */ /* 0x000fca0000000000 */
[----:B------:R-:W-:-:S13]  /*02c0*/  ISETP.GT.AND P0, PT, R12, R8, PT ;  /* 0x000000080c00720c */ /* 0x000fda0003f04270 */
[----:B0-2---:R-:W-:Y:S05]  /*02d0*/  @P0 BRA `(.L_x_1) ;  /* 0x0000000800fc0947 */ /* 0x005fea0003800000 */
[----:B------:R-:W-:Y:S01]  /*02e0*/  VIADD R3, R2, 0xffffffff ;  /* 0xffffffff02037836 */ /* 0x000fe20000000000 */
[C---:B------:R-:W-:Y:S01]  /*02f0*/  VIMNMX R9, PT, PT, R4.reuse, 0x1, !PT ;  /* 0x0000000104097848 */ /* 0x040fe20007fe0100 */
[----:B------:R-:W-:Y:S02]  /*0300*/  IMAD.MOV.U32 R5, RZ, RZ, RZ ;  /* 0x000000ffff057224 */ /* 0x000fe400078e00ff */
[----:B------:R-:W-:Y:S01]  /*0310*/  IMAD.MOV.U32 R6, RZ, RZ, RZ ;  /* 0x000000ffff067224 */ /* 0x000fe200078e00ff */
[----:B------:R-:W-:Y:S01]  /*0320*/  VIADDMNMX R10, R4, 0x1, R3, PT ;  /* 0x00000001040a7846 */ /* 0x000fe20003800103 */
[----:B------:R-:W-:-:S03]  /*0330*/  VIADD R13, R9, 0xffffffff ;  /* 0xffffffff090d7836 */ /* 0x000fc60000000000 */
[C---:B------:R-:W-:Y:S01]  /*0340*/  LOP3.LUT R2, R10.reuse, 0x2, RZ, 0x3c, !PT ;  /* 0x000000020a027812 */ /* 0x040fe200078e3cff */
[----:B------:R-:W-:-:S04]  /*0350*/  IMAD.IADD R21, R10, 0x1, -R9 ;  /* 0x000000010a157824 */ /* 0x000fc800078e0a09 */
[----:B------:R-:W-:Y:S02]  /*0360*/  VIADD R20, R21, 0x2 ;  /* 0x0000000215147836 */ /* 0x000fe40000000000 */
[----:B------:R-:W-:-:S03]  /*0370*/  IMAD.IADD R11, R2, 0x1, -R9 ;  /* 0x00000001020b7824 */ /* 0x000fc600078e0a09 */
[C---:B------:R-:W-:Y:S02]  /*0380*/  LOP3.LUT R14, R20.reuse, 0xfffffff8, RZ, 0xc0, !PT ;  /* 0xfffffff8140e7812 */ /* 0x040fe400078ec0ff */
[----:B------:R-:W-:Y:S02]  /*0390*/  LOP3.LUT R2, R11, 0x3, RZ, 0xc0, !PT ;  /* 0x000000030b027812 */ /* 0x000fe400078ec0ff */
[----:B------:R-:W-:Y:S01]  /*03a0*/  LOP3.LUT R22, R20, 0x7, RZ, 0xc0, !PT ;  /* 0x0000000714167812 */ /* 0x000fe200078ec0ff */
[----:B------:R-:W-:Y:S01]  /*03b0*/  IMAD.MOV R14, RZ, RZ, -R14 ;  /* 0x000000ffff0e7224 */ /* 0x000fe200078e0a0e */
[----:B------:R-:W-:-:S13]  /*03c0*/  ISETP.NE.AND P4, PT, R2, 0x1, PT ;  /* 0x000000010200780c */ /* 0x000fda0003f85270 */
.L_x_12:
[----:B------:R-:W-:Y:S01]  /*03d0*/  ISETP.GT.AND P0, PT, R13, R10, PT ;  /* 0x0000000a0d00720c */ /* 0x000fe20003f04270 */
[----:B------:R-:W-:-:S12]  /*03e0*/  BSSY.RECONVERGENT B0, `(.L_x_2) ;  /* 0x00000ab000007945 */ /* 0x000fd80003800200 */
[----:B------:R-:W-:Y:S05]  /*03f0*/  @P0 BRA `(.L_x_3) ;  /* 0x0000000800a40947 */ /* 0x000fea0003800000 */
[----:B------:R-:W0:Y:S01]  /*0400*/  LDC R3, c[0x0][0x388] ;  /* 0x0000e200ff037b82 */ /* 0x000e220000000800 */
[----:B------:R-:W0:Y:S01]  /*0410*/  LDCU UR8, c[0x0][0x390] ;  /* 0x00007200ff0877ac */ /* 0x000e220008000800 */
[----:B------:R-:W-:Y:S01]  /*0420*/  VIADD R2, R21, 0x1 ;  /* 0x0000000115027836 */ /* 0x000fe20000000000 */
[----:B------:R-:W-:Y:S01]  /*0430*/  BSSY.RECONVERGENT B2, `(.L_x_4) ;  /* 0x0000050000027945 */ /* 0x000fe20003800200 */
[----:B------:R-:W-:-:S03]  /*0440*/  IMAD.MOV.U32 R15, RZ, RZ, R13 ;  /* 0x000000ffff0f7224 */ /* 0x000fc600078e000d */
[----:B------:R-:W-:Y:S01]  /*0450*/  ISETP.GE.U32.AND P0, PT, R2, 0x7, PT ;  /* 0x000000070200780c */ /* 0x000fe20003f06070 */
[----:B0-----:R-:W-:-:S12]  /*0460*/  IMAD R16, R3, UR8, R12 ;  /* 0x0000000803107c24 */ /* 0x001fd8000f8e020c */
[----:B------:R-:W-:Y:S05]  /*0470*/  @!P0 BRA `(.L_x_5) ;  /* 0x00000004002c8947 */ /* 0x000fea0003800000 */
[----:B------:R-:W0:Y:S01]  /*0480*/  LDCU UR8, c[0x0][0x38c] ;  /* 0x00007180ff0877ac */ /* 0x000e220008000800 */
[----:B------:R-:W-:Y:S01]  /*0490*/  BSSY.RECONVERGENT B3, `(.L_x_6) ;  /* 0x0000048000037945 */ /* 0x000fe20003800200 */
[----:B------:R-:W-:Y:S01]  /*04a0*/  ISETP.NE.AND P0, PT, R7, R12, PT ;  /* 0x0000000c0700720c */ /* 0x000fe20003f05270 */
[----:B------:R-:W-:Y:S02]  /*04b0*/  IMAD.IADD R24, R9, 0x1, -R4 ;  /* 0x0000000109187824 */ /* 0x000fe400078e0a04 */
[----:B------:R-:W-:Y:S02]  /*04c0*/  IMAD.MOV.U32 R18, RZ, RZ, R14 ;  /* 0x000000ffff127224 */ /* 0x000fe400078e000e */
[----:B------:R-:W-:Y:S02]  /*04d0*/  IMAD.MOV.U32 R17, RZ, RZ, R9 ;  /* 0x000000ffff117224 */ /* 0x000fe400078e0009 */
[----:B------:R-:W-:Y:S02]  /*04e0*/  IMAD.MOV.U32 R15, RZ, RZ, R13 ;  /* 0x000000ffff0f7224 */ /* 0x000fe400078e000d */
[----:B0-----:R-:W-:-:S07]  /*04f0*/  IMAD R25, R16, UR8, R9 ;  /* 0x0000000810197c24 */ /* 0x001fce000f8e0209 */
.L_x_7:
[----:B------:R-:W-:Y:S01]  /*0500*/  VIADD R19, R25, 0xffffffff ;  /* 0xffffffff19137836 */ /* 0x000fe20000000000 */
[----:B------:R-:W-:Y:S01]  /*0510*/  ISETP.EQ.AND P1, PT, R24, 0x1, !P0 ;  /* 0x000000011800780c */ /* 0x000fe20004722270 */
[----:B------:R-:W-:-:S03]  /*0520*/  VIADD R3, R15, 0x1 ;  /* 0x000000010f037836 */ /* 0x000fc60000000000 */
[C---:B------:R-:W-:Y:S02]  /*0530*/  IADD3 R2, P3, PT, R19.reuse, UR6, RZ ;  /* 0x0000000613027c10 */ /* 0x040fe4000ff7e0ff */
[----:B------:R-:W-:Y:S02]  /*0540*/  ISETP.EQ.AND P2, PT, R4, R3, !P0 ;  /* 0x000000030400720c */ /* 0x000fe40004742270 */
[----:B------:R-:W-:-:S05]  /*0550*/  LEA.HI.X.SX32 R3, R19, UR7, 0x1, P3 ;  /* 0x0000000713037c11 */ /* 0x000fca00098f0eff */
[----:B------:R-:W2:Y:S01]  /*0560*/  @!P1 LDG.E.U8 R26, desc[UR4][R2.64] ;  /* 0x00000004021a9981 */ /* 0x000ea2000c1e1100 */
[----:B------:R-:W-:-:S05]  /*0570*/  VIADD R23, R15, 0x2 ;  /* 0x000000020f177836 */ /* 0x000fca0000000000 */
[----:B------:R-:W3:Y:S01]  /*0580*/  @!P2 LDG.E.U8 R19, desc[UR4][R2.64+0x1] ;  /* 0x000001040213a981 */ /* 0x000ee2000c1e1100 */
[----:B------:R-:W-:-:S13]  /*0590*/  ISETP.EQ.AND P5, PT, R4, R23, !P0 ;  /* 0x000000170400720c */ /* 0x000fda00047a2270 */
[----:B------:R-:W4:Y:S01]  /*05a0*/  @!P5 LDG.E.U8 R23, desc[UR4][R2.64+0x2] ;  /* 0x000002040217d981 */ /* 0x000f22000c1e1100 */
[----:B--2---:R-:W-:-:S04]  /*05b0*/  @!P1 ISETP.NE.AND P3, PT, R26, RZ, PT ;  /* 0x000000ff1a00920c */ /* 0x004fc80003f65270 */
[----:B------:R-:W-:Y:S02]  /*05c0*/  @!P1 SEL R26, RZ, 0x1, !P3 ;  /* 0x00000001ff1a9807 */ /* 0x000fe40005800000 */
[----:B---3--:R-:W-:Y:S01]  /*05d0*/  @!P2 ISETP.NE.AND P3, PT, R19, RZ, PT ;  /* 0x000000ff1300a20c */ /* 0x008fe20003f65270 */
[C---:B------:R-:W-:Y:S01]  /*05e0*/  VIADD R19, R15.reuse, 0x3 ;  /* 0x000000030f137836 */ /* 0x040fe20000000000 */
[----:B------:R-:W-:Y:S02]  /*05f0*/  @!P1 IADD3 R5, P6, PT, R26, R5, RZ ;  /* 0x000000051a059210 */ /* 0x000fe40007fde0ff */
[----:B------:R-:W-:Y:S02]  /*0600*/  @!P2 SEL R26, RZ, 0x1, !P3 ;  /* 0x00000001ff1aa807 */ /* 0x000fe40005800000 */
[----:B------:R-:W-:Y:S01]  /*0610*/  ISETP.EQ.AND P3, PT, R4, R19, !P0 ;  /* 0x000000130400720c */ /* 0x000fe20004762270 */
[----:B------:R-:W-:Y:S01]  /*0620*/  @!P1 IMAD.X R6, RZ, RZ, R6, P6 ;  /* 0x000000ffff069224 */ /* 0x000fe200030e0606 */
[----:B------:R-:W-:Y:S01]  /*0630*/  @!P2 IADD3 R5, P6, PT, R26, R5, RZ ;  /* 0x000000051a05a210 */ /* 0x000fe20007fde0ff */
[----:B------:R-:W-:Y:S01]  /*0640*/  VIADD R19, R15, 0x4 ;  /* 0x000000040f137836 */ /* 0x000fe20000000000 */
[----:B----4-:R-:W-:-:S09]  /*0650*/  @!P5 ISETP.NE.AND P1, PT, R23, RZ, PT ;  /* 0x000000ff1700d20c */ /* 0x010fd20003f25270 */
[----:B------:R-:W2:Y:S01]  /*0660*/  @!P3 LDG.E.U8 R23, desc[UR4][R2.64+0x3] ;  /* 0x000003040217b981 */ /* 0x000ea2000c1e1100 */
[----:B------:R-:W-:Y:S02]  /*0670*/  @!P5 SEL R26, RZ, 0x1, !P1 ;  /* 0x00000001ff1ad807 */ /* 0x000fe40004800000 */
[----:B------:R-:W-:-:S13]  /*0680*/  ISETP.EQ.AND P1, PT, R4, R19, !P0 ;  /* 0x000000130400720c */ /* 0x000fda0004722270 */
[----:B------:R-:W3:Y:S01]  /*0690*/  @!P1 LDG.E.U8 R19, desc[UR4][R2.64+0x4] ;  /* 0x0000040402139981 */ /* 0x000ee2000c1e1100 */
[----:B------:R-:W-:Y:S01]  /*06a0*/  @!P2 IMAD.X R6, RZ, RZ, R6, P6 ;  /* 0x000000ffff06a224 */ /* 0x000fe200030e0606 */
[----:B------:R-:W-:-:S05]  /*06b0*/  @!P5 IADD3 R5, P6, PT, R26, R5, RZ ;  /* 0x000000051a05d210 */ /* 0x000fca0007fde0ff */
[----:B------:R-:W-:Y:S01]  /*06c0*/  @!P5 IMAD.X R6, RZ, RZ, R6, P6 ;  /* 0x000000ffff06d224 */ /* 0x000fe200030e0606 */
[----:B--2---:R-:W-:Y:S01]  /*06d0*/  @!P3 ISETP.NE.AND P2, PT, R23, RZ, PT ;  /* 0x000000ff1700b20c */ /* 0x004fe20003f45270 */
[----:B------:R-:W-:-:S03]  /*06e0*/  VIADD R23, R15, 0x5 ;  /* 0x000000050f177836 */ /* 0x000fc60000000000 */
[----:B------:R-:W-:Y:S02]  /*06f0*/  @!P3 SEL R26, RZ, 0x1, !P2 ;  /* 0x00000001ff1ab807 */ /* 0x000fe40005000000 */
[----:B------:R-:W-:Y:S01]  /*0700*/  ISETP.EQ.AND P2, PT, R4, R23, !P0 ;  /* 0x000000170400720c */ /* 0x000fe20004742270 */
[----:B------:R-:W-:Y:S01]  /*0710*/  VIADD R23, R15, 0x6 ;  /* 0x000000060f177836 */ /* 0x000fe20000000000 */
[----:B------:R-:W-:-:S04]  /*0720*/  @!P3 IADD3 R5, P6, PT, R26, R5, RZ ;  /* 0x000000051a05b210 */ /* 0x000fc80007fde0ff */
[C---:B------:R-:W-:Y:S01]  /*0730*/  ISETP.EQ.AND P5, PT, R4.reuse, R23, !P0 ;  /* 0x000000170400720c */ /* 0x040fe200047a2270 */
[----:B------:R-:W-:Y:S02]  /*0740*/  VIADD R23, R15, 0x7 ;  /* 0x000000070f177836 */ /* 0x000fe40000000000 */
[----:B------:R-:W-:Y:S01]  /*0750*/  @!P3 IMAD.X R6, RZ, RZ, R6, P6 ;  /* 0x000000ffff06b224 */ /* 0x000fe200030e0606 */
[----:B---3--:R-:W-:Y:S02]  /*0760*/  @!P1 ISETP.NE.AND P6, PT, R19, RZ, PT ;  /* 0x000000ff1300920c */ /* 0x008fe40003fc5270 */
[----:B------:R-:W-:Y:S01]  /*0770*/  ISETP.EQ.AND P3, PT, R4, R23, !P0 ;  /* 0x000000170400720c */ /* 0x000fe20004762270 */
[----:B------:R-:W2:Y:S01]  /*0780*/  @!P2 LDG.E.U8 R27, desc[UR4][R2.64+0x5] ;  /* 0x00000504021ba981 */ /* 0x000ea2000c1e1100 */
[----:B------:R-:W-:-:S05]  /*0790*/  @!P1 SEL R26, RZ, 0x1, !P6 ;  /* 0x00000001ff1a9807 */ /* 0x000fca0007000000 */
[----:B------:R-:W3:Y:S06]  /*07a0*/  @!P5 LDG.E.U8 R19, desc[UR4][R2.64+0x6] ;  /* 0x000006040213d981 */ /* 0x000eec000c1e1100 */
[----:B------:R-:W4:Y:S01]  /*07b0*/  @!P3 LDG.E.U8 R23, desc[UR4][R2.64+0x7] ;  /* 0x000007040217b981 */ /* 0x000f22000c1e1100 */
[----:B------:R-:W-:-:S05]  /*07c0*/  @!P1 IADD3 R5, P6, PT, R26, R5, RZ ;  /* 0x000000051a059210 */ /* 0x000fca0007fde0ff */
[----:B------:R-:W-:Y:S02]  /*07d0*/  @!P1 IMAD.X R6, RZ, RZ, R6, P6 ;  /* 0x000000ffff069224 */ /* 0x000fe400030e0606 */
[----:B------:R-:W-:Y:S02]  /*07e0*/  VIADD R18, R18, 0x8 ;  /* 0x0000000812127836 */ /* 0x000fe40000000000 */
[----:B------:R-:W-:Y:S02]  /*07f0*/  VIADD R17, R17, 0x8 ;  /* 0x0000000811117836 */ /* 0x000fe40000000000 */
[----:B------:R-:W-:Y:S02]  /*0800*/  VIADD R15, R15, 0x8 ;  /* 0x000000080f0f7836 */ /* 0x000fe40000000000 */
[----:B------:R-:W-:Y:S02]  /*0810*/  VIADD R25, R25, 0x8 ;  /* 0x0000000819197836 */ /* 0x000fe40000000000 */
[----:B------:R-:W-:Y:S01]  /*0820*/  VIADD R24, R24, 0x8 ;  /* 0x0000000818187836 */ /* 0x000fe20000000000 */
[----:B--2---:R-:W-:-:S04]  /*0830*/  @!P2 ISETP.NE.AND P1, PT, R27, RZ, PT ;  /* 0x000000ff1b00a20c */ /* 0x004fc80003f25270 */
[----:B------:R-:W-:Y:S02]  /*0840*/  @!P2 SEL R26, RZ, 0x1, !P1 ;  /* 0x00000001ff1aa807 */ /* 0x000fe40004800000 */
[----:B---3--:R-:W-:-:S04]  /*0850*/  @!P5 ISETP.NE.AND P6, PT, R19, RZ, PT ;  /* 0x000000ff1300d20c */ /* 0x008fc80003fc5270 */
[----:B------:R-:W-:Y:S02]  /*0860*/  @!P5 SEL R28, RZ, 0x1, !P6 ;  /* 0x00000001ff1cd807 */ /* 0x000fe40007000000 */
[----:B------:R-:W-:Y:S02]  /*0870*/  @!P2 IADD3 R5, P6, PT, R26, R5, RZ ;  /* 0x000000051a05a210 */ /* 0x000fe40007fde0ff */
[----:B----4-:R-:W-:-:S03]  /*0880*/  @!P3 ISETP.NE.AND P1, PT, R23, RZ, PT ;  /* 0x000000ff1700b20c */ /* 0x010fc60003f25270 */
[----:B------:R-:W-:Y:S01]  /*0890*/  @!P2 IMAD.X R6, RZ, RZ, R6, P6 ;  /* 0x000000ffff06a224 */ /* 0x000fe200030e0606 */
[----:B------:R-:W-:Y:S02]  /*08a0*/  ISETP.NE.AND P6, PT, R18, RZ, PT ;  /* 0x000000ff1200720c */ /* 0x000fe40003fc5270 */
[----:B------:R-:W-:Y:S02]  /*08b0*/  @!P3 SEL R26, RZ, 0x1, !P1 ;  /* 0x00000001ff1ab807 */ /* 0x000fe40004800000 */
[----:B------:R-:W-:-:S04]  /*08c0*/  @!P5 IADD3 R5, P1, PT, R28, R5, RZ ;  /* 0x000000051c05d210 */ /* 0x000fc80007f3e0ff */
[----:B------:R-:W-:Y:S01]  /*08d0*/  @!P3 IADD3 R5, P2, PT, R26, R5, RZ ;  /* 0x000000051a05b210 */ /* 0x000fe20007f5e0ff */
[----:B------:R-:W-:-:S04]  /*08e0*/  @!P5 IMAD.X R6, RZ, RZ, R6, P1 ;  /* 0x000000ffff06d224 */ /* 0x000fc800008e0606 */
[----:B------:R-:W-:Y:S01]  /*08f0*/  @!P3 IMAD.X R6, RZ, RZ, R6, P2 ;  /* 0x000000ffff06b224 */ /* 0x000fe200010e0606 */
[----:B------:R-:W-:Y:S07]  /*0900*/  @P6 BRA `(.L_x_7) ;  /* 0xfffffff800fc6947 */ /* 0x000fee000383ffff */
[----:B------:R-:W-:Y:S05]  /*0910*/  BSYNC.RECONVERGENT B3 ;  /* 0x0000000000037941 */ /* 0x000fea0003800200 */
.L_x_6:
[----:B------:R-:W-:-:S07]  /*0920*/  VIADD R15, R17, 0xffffffff ;  /* 0xffffffff110f7836 */ /* 0x000fce0000000000 */
.L_x_5:
[----:B------:R-:W-:Y:S05]  /*0930*/  BSYNC.RECONVERGENT B2 ;  /* 0x0000000000027941 */ /* 0x000fea0003800200 */
.L_x_4:
[----:B------:R-:W-:-:S13]  /*0940*/  ISETP.NE.AND P0, PT, R22, RZ, PT ;  /* 0x000000ff1600720c */ /* 0x000fda0003f05270 */
[----:B------:R-:W-:Y:S05]  /*0950*/  @!P0 BRA `(.L_x_3) ;  /* 0x00000004004c8947 */ /* 0x000fea0003800000 */
[----:B------:R-:W-:Y:S01]  /*0960*/  VIADD R2, R22, 0xffffffff ;  /* 0xffffffff16027836 */ /* 0x000fe20000000000 */
[----:B------:R-:W-:Y:S01]  /*0970*/  BSSY.RECONVERGENT B2, `(.L_x_8) ;  /* 0x0000029000027945 */ /* 0x000fe20003800200 */
[----:B------:R-:W-:-:S03]  /*0980*/  LOP3.LUT P5, RZ, R20, 0x3, RZ, 0xc0, !PT ;  /* 0x0000000314ff7812 */ /* 0x000fc600078ac0ff */
[----:B------:R-:W-:-:S13]  /*0990*/  ISETP.GE.U32.AND P0, PT, R2, 0x3, PT ;  /* 0x000000030200780c */ /* 0x000fda0003f06070 */
[----:B------:R-:W-:Y:S05]  /*09a0*/  @!P0 BRA `(.L_x_9) ;  /* 0x0000000000948947 */ /* 0x000fea0003800000 */
[----:B------:R-:W0:Y:S01]  /*09b0*/  LDCU UR8, c[0x0][0x38c] ;  /* 0x00007180ff0877ac */ /* 0x000e220008000800 */
[C---:B------:R-:W-:Y:S01]  /*09c0*/  ISETP.NE.AND P0, PT, R4.reuse, R15, PT ;  /* 0x0000000f0400720c */ /* 0x040fe20003f05270 */
[----:B------:R-:W-:Y:S01]  /*09d0*/  VIADD R3, R15, 0x1 ;  /* 0x000000010f037836 */ /* 0x000fe20000000000 */
[----:B------:R-:W1:Y:S02]  /*09e0*/  LDCU.64 UR10, c[0x0][0x380] ;  /* 0x00007000ff0a77ac */ /* 0x000e640008000a00 */
[----:B------:R-:W-:Y:S01]  /*09f0*/  ISETP.EQ.AND P0, PT, R7, R12, !P0 ;  /* 0x0000000c0700720c */ /* 0x000fe20004702270 */
[----:B------:R-:W-:Y:S01]  /*0a00*/  VIADD R17, R15, 0x2 ;  /* 0x000000020f117836 */ /* 0x000fe20000000000 */
[----:B------:R-:W-:-:S04]  /*0a10*/  ISETP.NE.AND P1, PT, R4, R3, PT ;  /* 0x000000030400720c */ /* 0x000fc80003f25270 */
[----:B------:R-:W-:Y:S01]  /*0a20*/  ISETP.EQ.AND P1, PT, R7, R12, !P1 ;  /* 0x0000000c0700720c */ /* 0x000fe20004f22270 */
[----:B0-----:R-:W-:-:S05]  /*0a30*/  IMAD R18, R16, UR8, R15 ;  /* 0x0000000810127c24 */ /* 0x001fca000f8e020f */
[----:B-1----:R-:W-:-:S04]  /*0a40*/  IADD3 R2, P2, PT, R18, UR10, RZ ;  /* 0x0000000a12027c10 */ /* 0x002fc8000ff5e0ff */
[----:B------:R-:W-:Y:S02]  /*0a50*/  LEA.HI.X.SX32 R3, R18, UR11, 0x1, P2 ;  /* 0x0000000b12037c11 */ /* 0x000fe400090f0eff */
[C---:B------:R-:W-:Y:S01]  /*0a60*/  ISETP.NE.AND P2, PT, R4.reuse, R17, PT ;  /* 0x000000110400720c */ /* 0x040fe20003f45270 */
[----:B------:R-:W-:Y:S02]  /*0a70*/  VIADD R17, R15, 0x3 ;  /* 0x000000030f117836 */ /* 0x000fe40000000000 */
[----:B------:R-:W2:Y:S01]  /*0a80*/  @!P0 LDG.E.U8 R23, desc[UR4][R2.64] ;  /* 0x0000000402178981 */ /* 0x000ea2000c1e1100 */
[CC--:B------:R-:W-:Y:S02]  /*0a90*/  ISETP.EQ.AND P2, PT, R7.reuse, R12.reuse, !P2 ;  /* 0x0000000c0700720c */ /* 0x0c0fe40005742270 */
[----:B------:R-:W-:Y:S02]  /*0aa0*/  ISETP.NE.AND P3, PT, R4, R17, PT ;  /* 0x000000110400720c */ /* 0x000fe40003f65270 */
[----:B------:R-:W3:Y:S02]  /*0ab0*/  @!P1 LDG.E.U8 R17, desc[UR4][R2.64+0x1] ;  /* 0x0000010402119981 */ /* 0x000ee4000c1e1100 */
[----:B------:R-:W-:-:S07]  /*0ac0*/  ISETP.EQ.AND P3, PT, R7, R12, !P3 ;  /* 0x0000000c0700720c */ /* 0x000fce0005f62270 */
[----:B------:R-:W4:Y:S06]  /*0ad0*/  @!P2 LDG.E.U8 R18, desc[UR4][R2.64+0x2] ;  /* 0x000002040212a981 */ /* 0x000f2c000c1e1100 */
[----:B------:R-:W5:Y:S01]  /*0ae0*/  @!P3 LDG.E.U8 R19, desc[UR4][R2.64+0x3] ;  /* 0x000003040213b981 */ /* 0x000f62000c1e1100 */
[----:B------:R-:W-:Y:S01]  /*0af0*/  VIADD R15, R15, 0x4 ;  /* 0x000000040f0f7836 */ /* 0x000fe20000000000 */
[----:B--2---:R-:W-:-:S04]  /*0b00*/  @!P0 ISETP.NE.AND P6, PT, R23, RZ, PT ;  /* 0x000000ff1700820c */ /* 0x004fc80003fc5270 */
[----:B------:R-:W-:-:S04]  /*0b10*/  @!P0 SEL R24, RZ, 0x1, !P6 ;  /* 0x00000001ff188807 */ /* 0x000fc80007000000 */
[----:B------:R-:W-:-:S05]  /*0b20*/  @!P0 IADD3 R5, P6, PT, R24, R5, RZ ;  /* 0x0000000518058210 */ /* 0x000fca0007fde0ff */
[----:B------:R-:W-:Y:S01]  /*0b30*/  @!P0 IMAD.X R6, RZ, RZ, R6, P6 ;  /* 0x000000ffff068224 */ /* 0x000fe200030e0606 */
[----:B---3--:R-:W-:Y:S02]  /*0b40*/  @!P1 ISETP.NE.AND P0, PT, R17, RZ, PT ;  /* 0x000000ff1100920c */ /* 0x008fe40003f05270 */
[----:B----4-:R-:W-:Y:S02]  /*0b50*/  @!P2 ISETP.NE.AND P6, PT, R18, RZ, PT ;  /* 0x000000ff1200a20c */ /* 0x010fe40003fc5270 */
[----:B------:R-:W-:Y:S02]  /*0b60*/  @!P1 SEL R24, RZ, 0x1, !P0 ;  /* 0x00000001ff189807 */ /* 0x000fe40004000000 */
[----:B-----5:R-:W-:Y:S02]  /*0b70*/  @!P3 ISETP.NE.AND P0, PT, R19, RZ, PT ;  /* 0x000000ff1300b20c */ /* 0x020fe40003f05270 */
[----:B------:R-:W-:Y:S02]  /*0b80*/  @!P2 SEL R18, RZ, 0x1, !P6 ;  /* 0x00000001ff12a807 */ /* 0x000fe40007000000 */
[----:B------:R-:W-:-:S02]  /*0b90*/  @!P1 IADD3 R5, P6, PT, R24, R5, RZ ;  /* 0x0000000518059210 */ /* 0x000fc40007fde0ff */
[----:B------:R-:W-:Y:S02]  /*0ba0*/  @!P3 SEL R2, RZ, 0x1, !P0 ;  /* 0x00000001ff02b807 */ /* 0x000fe40004000000 */
[----:B------:R-:W-:Y:S01]  /*0bb0*/  @!P2 IADD3 R5, P0, PT, R18, R5, RZ ;  /* 0x000000051205a210 */ /* 0x000fe20007f1e0ff */
[----:B------:R-:W-:-:S03]  /*0bc0*/  @!P1 IMAD.X R6, RZ, RZ, R6, P6 ;  /* 0x000000ffff069224 */ /* 0x000fc600030e0606 */
[----:B------:R-:W-:Y:S01]  /*0bd0*/  @!P3 IADD3 R5, P1, PT, R2, R5, RZ ;  /* 0x000000050205b210 */ /* 0x000fe20007f3e0ff */
[----:B------:R-:W-:-:S04]  /*0be0*/  @!P2 IMAD.X R6, RZ, RZ, R6, P0 ;  /* 0x000000ffff06a224 */ /* 0x000fc800000e0606 */
[----:B------:R-:W-:-:S08]  /*0bf0*/  @!P3 IMAD.X R6, RZ, RZ, R6, P1 ;  /* 0x000000ffff06b224 */ /* 0x000fd000008e0606 */
.L_x_9:
[----:B------:R-:W-:Y:S05]  /*0c00*/  BSYNC.RECONVERGENT B2 ;  /* 0x0000000000027941 */ /* 0x000fea0003800200 */
.L_x_8:
[----:B------:R-:W-:Y:S05]  /*0c10*/  @!P5 BRA `(.L_x_3) ;  /* 0x00000000009cd947 */ /* 0x000fea0003800000 */
[----:B------:R-:W-:Y:S04]  /*0c20*/  BSSY.RECONVERGENT B2, `(.L_x_10) ;  /* 0x0000017000027945 */ /* 0x000fe80003800200 */
[----:B------:R-:W-:Y:S05]  /*0c30*/  @!P4 BRA `(.L_x_11) ;  /* 0x000000000054c947 */ /* 0x000fea0003800000 */
[----:B------:R-:W0:Y:S01]  /*0c40*/  LDCU UR8, c[0x0][0x38c] ;  /* 0x00007180ff0877ac */ /* 0x000e220008000800 */
[----:B------:R-:W-:Y:S01]  /*0c50*/  VIADD R3, R15, 0x1 ;  /* 0x000000010f037836 */ /* 0x000fe20000000000 */
[C---:B------:R-:W-:Y:S01]  /*0c60*/  ISETP.NE.AND P0, PT, R4.reuse, R15, PT ;  /* 0x0000000f0400720c */ /* 0x040fe20003f05270 */
[----:B------:R-:W1:Y:S03]  /*0c70*/  LDCU.64 UR10, c[0x0][0x380] ;  /* 0x00007000ff0a77ac */ /* 0x000e660008000a00 */
[----:B------:R-:W-:Y:S02]  /*0c80*/  ISETP.NE.AND P1, PT, R4, R3, PT ;  /* 0x000000030400720c */ /* 0x000fe40003f25270 */
[CC--:B------:R-:W-:Y:S02]  /*0c90*/  ISETP.EQ.AND P0, PT, R7.reuse, R12.reuse, !P0 ;  /* 0x0000000c0700720c */ /* 0x0c0fe40004702270 */
[----:B------:R-:W-:Y:S01]  /*0ca0*/  ISETP.EQ.AND P1, PT, R7, R12, !P1 ;  /* 0x0000000c0700720c */ /* 0x000fe20004f22270 */
[----:B0-----:R-:W-:-:S05]  /*0cb0*/  IMAD R3, R16, UR8, R15 ;  /* 0x0000000810037c24 */ /* 0x001fca000f8e020f */
[----:B-1----:R-:W-:-:S04]  /*0cc0*/  IADD3 R2, P2, PT, R3, UR10, RZ ;  /* 0x0000000a03027c10 */ /* 0x002fc8000ff5e0ff */
[----:B------:R-:W-:-:S05]  /*0cd0*/  LEA.HI.X.SX32 R3, R3, UR11, 0x1, P2 ;  /* 0x0000000b03037c11 */ /* 0x000fca00090f0eff */
[----:B------:R-:W2:Y:S04]  /*0ce0*/  @!P0 LDG.E.U8 R18, desc[UR4][R2.64] ;  /* 0x0000000402128981 */ /* 0x000ea8000c1e1100 */
[----:B------:R-:W3:Y:S01]  /*0cf0*/  @!P1 LDG.E.U8 R17, desc[UR4][R2.64+0x1] ;  /* 0x0000010402119981 */ /* 0x000ee2000c1e1100 */
[----:B------:R-:W-:Y:S01]  /*0d00*/  VIADD R15, R15, 0x2 ;  /* 0x000000020f0f7836 */ /* 0x000fe20000000000 */
[----:B--2---:R-:W-:Y:S02]  /*0d10*/  @!P0 ISETP.NE.AND P2, PT, R18, RZ, PT ;  /* 0x000000ff1200820c */ /* 0x004fe40003f45270 */
[----:B---3--:R-:W-:Y:S02]  /*0d20*/  @!P1 ISETP.NE.AND P3, PT, R17, RZ, PT ;  /* 0x000000ff1100920c */ /* 0x008fe40003f65270 */
[----:B------:R-:W-:-:S02]  /*0d30*/  @!P0 SEL R24, RZ, 0x1, !P2 ;  /* 0x00000001ff188807 */ /* 0x000fc40005000000 */
[----:B------:R-:W-:Y:S02]  /*0d40*/  @!P1 SEL R18, RZ, 0x1, !P3 ;  /* 0x00000001ff129807 */ /* 0x000fe40005800000 */
[----:B------:R-:W-:-:S04]  /*0d50*/  @!P0 IADD3 R5, P2, PT, R24, R5, RZ ;  /* 0x0000000518058210 */ /* 0x000fc80007f5e0ff */
[----:B------:R-:W-:Y:S01]  /*0d60*/  @!P1 IADD3 R5, P3, PT, R18, R5, RZ ;  /* 0x0000000512059210 */ /* 0x000fe20007f7e0ff */
[----:B------:R-:W-:-:S04]  /*0d70*/  @!P0 IMAD.X R6, RZ, RZ, R6, P2 ;  /* 0x000000ffff068224 */ /* 0x000fc800010e0606 */
[----:B------:R-:W-:-:S08]  /*0d80*/  @!P1 IMAD.X R6, RZ, RZ, R6, P3 ;  /* 0x000000ffff069224 */ /* 0x000fd000018e0606 */
.L_x_11:
[----:B------:R-:W-:Y:S05]  /*0d90*/  BSYNC.RECONVERGENT B2 ;  /* 0x0000000000027941 */ /* 0x000fea0003800200 */
.L_x_10:
[----:B------:R-:W-:Y:S02]  /*0da0*/  ISETP.NE.AND P0, PT, R4, R15, PT ;  /* 0x0000000f0400720c */ /* 0x000fe40003f05270 */
[----:B------:R-:W-:Y:S02]  /*0db0*/  LOP3.LUT P1, RZ, R11, 0x1, RZ, 0xc0, !PT ;  /* 0x000000010bff7812 */ /* 0x000fe4000782c0ff */
[----:B------:R-:W-:-:S04]  /*0dc0*/  ISETP.EQ.AND P0, PT, R7, R12, !P0 ;  /* 0x0000000c0700720c */ /* 0x000fc80004702270 */
[----:B------:R-:W-:-:S13]  /*0dd0*/  PLOP3.LUT P0, PT, P1, P0, PT, 0x8f, 0xf8 ;  /* 0x0000000000f8781c */ /* 0x000fda0000f01177 */
[----:B------:R-:W-:Y:S05]  /*0de0*/  @P0 BRA `(.L_x_3) ;  /* 0x0000000000280947 */ /* 0x000fea0003800000 */
[----:B------:R-:W0:Y:S01]  /*0df0*/  LDCU UR8, c[0x0][0x38c] ;  /* 0x00007180ff0877ac */ /* 0x000e220008000800 */
[----:B------:R-:W1:Y:S01]  /*0e00*/  LDCU.64 UR10, c[0x0][0x380] ;  /* 0x00007000ff0a77ac */ /* 0x000e620008000a00 */
[----:B0-----:R-:W-:-:S05]  /*0e10*/  IMAD R16, R16, UR8, R15 ;  /* 0x0000000810107c24 */ /* 0x001fca000f8e020f */
[----:B-1----:R-:W-:-:S04]  /*0e20*/  IADD3 R2, P0, PT, R16, UR10, RZ ;  /* 0x0000000a10027c10 */ /* 0x002fc8000ff1e0ff */
[----:B------:R-:W-:-:S05]  /*0e30*/  LEA.HI.X.SX32 R3, R16, UR11, 0x1, P0 ;  /* 0x0000000b10037c11 */ /* 0x000fca00080f0eff */
[----:B------:R-:W2:Y:S02]  /*0e40*/  LDG.E.U8 R2, desc[UR4][R2.64] ;  /* 0x0000000402027981 */ /* 0x000ea4000c1e1100 */
[----:B--2---:R-:W-:-:S04]  /*0e50*/  ISETP.NE.AND P0, PT, R2, RZ, PT ;  /* 0x000000ff0200720c */ /* 0x004fc80003f05270 */
[----:B------:R-:W-:-:S04]  /*0e60*/  SEL R16, RZ, 0x1, !P0 ;  /* 0x00000001ff107807 */ /* 0x000fc80004000000 */
[----:B------:R-:W-:-:S05]  /*0e70*/  IADD3 R5, P0, PT, R16, R5, RZ ;  /* 0x0000000510057210 */ /* 0x000fca0007f1e0ff */
[----:B------:R-:W-:-:S08]  /*0e80*/  IMAD.X R6, RZ, RZ, R6, P0 ;  /* 0x000000ffff067224 */ /* 0x000fd000000e0606 */
.L_x_3:
[----:B------:R-:W-:Y:S05]  /*0e90*/  BSYNC.RECONVERGENT B0 ;  /* 0x0000000000007941 */ /* 0x000fea0003800200 */
.L_x_2:
[C---:B------:R-:W-:Y:S01]  /*0ea0*/  ISETP.NE.AND P0, PT, R12.reuse, R8, PT ;  /* 0x000000080c00720c */ /* 0x040fe20003f05270 */
[----:B------:R-:W-:-:S12]  /*0eb0*/  VIADD R12, R12, 0x1 ;  /* 0x000000010c0c7836 */ /* 0x000fd80000000000 */
[----:B------:R-:W-:Y:S05]  /*0ec0*/  @P0 BRA `(.L_x_12) ;  /* 0xfffffff400400947 */ /* 0x000fea000383ffff */
.L_x_1:
[----:B------:R-:W-:Y:S05]  /*0ed0*/  BSYNC.RECONVERGENT B1 ;  /* 0x0000000000017941 */ /* 0x000fea0003800200 */
.L_x_0:
[----:B------:R-:W0:Y:S02]  /*0ee0*/  LDCU.128 UR8, c[0x0][0x380] ;  /* 0x00007000ff0877ac */ /* 0x000e240008000c00 */
[----:B0-----:R-:W-:-:S04]  /*0ef0*/  IMAD R2, R0, UR10, RZ ;  /* 0x0000000a00027c24 */ /* 0x001fc8000f8e02ff */
[----:B------:R-:W-:-:S04]  /*0f00*/  IMAD R7, R7, UR11, R2 ;  /* 0x0000000b07077c24 */ /* 0x000fc8000f8e0202 */
[----:B------:R-:W-:-:S05]  /*0f10*/  IMAD.IADD R7, R4, 0x1, R7 ;  /* 0x0000000104077824 */ /* 0x000fca00078e0207 */
[----:B------:R-:W-:-:S04]  /*0f20*/  IADD3 R2, P0, PT, R7, UR8, RZ ;  /* 0x0000000807027c10 */ /* 0x000fc8000ff1e0ff */
[----:B------:R-:W-:-:S06]  /*0f30*/  LEA.HI.X.SX32 R3, R7, UR9, 0x1, P0 ;  /* 0x0000000907037c11 */ /* 0x000fcc00080f0eff */
[----:B------:R0:W2:Y:S01]  /*0f40*/  LDG.E.U8 R3, desc[UR4][R2.64] ;  /* 0x0000000402037981 */ /* 0x0000a2000c1e1100 */
[C---:B------:R-:W-:Y:S01]  /*0f50*/  ISETP.NE.U32.AND P0, PT, R5.reuse, 0x2, PT ;  /* 0x000000020500780c */ /* 0x040fe20003f05070 */
[----:B------:R-:W-:Y:S01]  /*0f60*/  IMAD.IADD R0, R0, 0x1, R7 ;  /* 0x0000000100007824 */ /* 0x000fe200078e0207 */
[----:B------:R-:W-:Y:S01]  /*0f70*/  ISETP.NE.U32.AND P2, PT, R5, 0x3, PT ;  /* 0x000000030500780c */ /* 0x000fe20003f45070 */
[----:B------:R-:W-:Y:S01]  /*0f80*/  IMAD.MOV.U32 R5, RZ, RZ, 0x1 ;  /* 0x00000001ff057424 */ /* 0x000fe200078e00ff */
[C---:B------:R-:W-:Y:S02]  /*0f90*/  ISETP.NE.AND.EX P0, PT, R6.reuse, RZ, PT, P0 ;  /* 0x000000ff0600720c */ /* 0x040fe40003f05300 */
[----:B------:R-:W-:Y:S02]  /*0fa0*/  ISETP.NE.AND.EX P2, PT, R6, RZ, PT, P2 ;  /* 0x000000ff0600720c */ /* 0x000fe40003f45320 */
[----:B0-----:R-:W-:Y:S02]  /*0fb0*/  IADD3 R2, P3, PT, R0, UR8, RZ ;  /* 0x0000000800027c10 */ /* 0x001fe4000ff7e0ff */
[----:B--2---:R-:W-:-:S02]  /*0fc0*/  ISETP.NE.AND P0, PT, R3, RZ, !P0 ;  /* 0x000000ff0300720c */ /* 0x004fc40004705270 */
[----:B------:R-:W-:-:S04]  /*0fd0*/  ISETP.NE.AND P1, PT, R3, RZ, !P2 ;  /* 0x000000ff0300720c */ /* 0x000fc80005725270 */
[----:B------:R-:W-:-:S13]  /*0fe0*/  PLOP3.LUT P1, PT, P0, P1, PT, 0xf8, 0x8f ;  /* 0x00000000008f781c */ /* 0x000fda0000723f70 */
[----:B------:R-:W-:Y:S02]  /*0ff0*/  @!P1 ISETP.EQ.AND P0, PT, R3, RZ, !P2 ;  /* 0x000000ff0300920c */ /* 0x000fe40005702270 */
[----:B------:R-:W-:Y:S02]  /*1000*/  LEA.HI.X.SX32 R3, R0, UR9, 0x1, P3 ;  /* 0x0000000900037c11 */ /* 0x000fe400098f0eff */
[----:B------:R-:W-:-:S05]  /*1010*/  @!P1 SEL R5, RZ, 0x1, !P0 ;  /* 0x00000001ff059807 */ /* 0x000fca0004000000 */
[----:B------:R-:W-:Y:S01]  /*1020*/  STG.E.U8 desc[UR4][R2.64], R5 ;  /* 0x0000000502007986 */ /* 0x000fe2000c101104 */
[----:B------:R-:W-:Y:S05]  /*1030*/  EXIT ;  /* 0x000000000000794d */ /* 0x000fea0003800000 */
.L_x_13:
[----:B------:R-:W-:-:S00]  /*1040*/  BRA `(.L_x_13) ;  /* 0xfffffffc00fc7947 */ /* 0x000fc0000383ffff */
[----:B------:R-:W-:-:S00]  /*1050*/  NOP ;  /* 0x0000000000007918 */ /* 0x000fc00000000000 */
        /* <DEDUP_REMOVED lines=10> */
.L_x_14:


//--------------------- .nv.shared.reserved.0     --------------------------
	.section	.nv.shared.reserved.0,"aw",@nobits
	.weak		__nv_reservedSMEM_offset_0_alias
	.size		__nv_reservedSMEM_offset_0_alias, 0, 64
	.other		__nv_reservedSMEM_offset_0_alias,@"STO_CUDA_RESERVED_SHARED STV_DEFAULT"
__nv_reservedSMEM_offset_0_alias:
	.zero		0
	.zero		64


//--------------------- .nv.constant0._Z6EvolvePbiii --------------------------
	.section	.nv.constant0._Z6EvolvePbiii,"a",@progbits
	.sectionflags	@""
	.align	4
.nv.constant0._Z6EvolvePbiii:
	.zero		916


//--------------------- SYMBOLS --------------------------

	.type		.nv.reservedSmem.offset0,@object
	.size		.nv.reservedSmem.offset0,0x4
